	.headerflags	@"EF_CUDA_TEXMODE_UNIFIED EF_CUDA_64BIT_ADDRESS EF_CUDA_ACCELERATORS EF_CUDA_SM90 EF_CUDA_VIRTUAL_SM(EF_CUDA_SM90)"
	.elftype	@"ET_EXEC"


//--------------------- .nv.info                  --------------------------
	.section	.nv.info,"",@"SHT_CUDA_INFO"
	.align	4


	//----- nvinfo : EIATTR_REGCOUNT
	.align		4
        /*0000*/ 	.byte	0x04, 0x2f
        /*0002*/ 	.short	(.L_3 - .L_2)
	.align		4
.L_2:
        /*0004*/ 	.word	index@(triton_poi_fused_add_div_linalg_vector_norm_mul_0)
        /*0008*/ 	.word	0x00000017


	//----- nvinfo : EIATTR_MIN_STACK_SIZE
	.align		4
.L_3:
        /*000c*/ 	.byte	0x04, 0x12
        /*000e*/ 	.short	(.L_5 - .L_4)
	.align		4
.L_4:
        /*0010*/ 	.word	index@(triton_poi_fused_add_div_linalg_vector_norm_mul_0)
        /*0014*/ 	.word	0x00000000


	//----- nvinfo : EIATTR_FRAME_SIZE
	.align		4
.L_5:
        /*0018*/ 	.byte	0x04, 0x11
        /*001a*/ 	.short	(.L_7 - .L_6)
	.align		4
.L_6:
        /*001c*/ 	.word	index@(triton_poi_fused_add_div_linalg_vector_norm_mul_0)
        /*0020*/ 	.word	0x00000000


	//----- nvinfo : EIATTR_MIN_STACK_SIZE
	.align		4
.L_7:
        /*0024*/ 	.byte	0x04, 0x12
        /*0026*/ 	.short	(.L_9 - .L_8)
	.align		4
.L_8:
        /*0028*/ 	.word	index@(triton_poi_fused_add_div_linalg_vector_norm_mul_0)
        /*002c*/ 	.word	0x00000000
.L_9:


//--------------------- .nv.info.triton_poi_fused_add_div_linalg_vector_norm_mul_0 --------------------------
	.section	.nv.info.triton_poi_fused_add_div_linalg_vector_norm_mul_0,"",@"SHT_CUDA_INFO"
	.sectionflags	@""
	.align	4


	//----- nvinfo : EIATTR_CUDA_API_VERSION
	.align		4
        /*0000*/ 	.byte	0x04, 0x37
        /*0002*/ 	.short	(.L_11 - .L_10)
.L_10:
        /*0004*/ 	.word	0x0000007c


	//----- nvinfo : EIATTR_KPARAM_INFO
	.align		4
.L_11:
        /*0008*/ 	.byte	0x04, 0x17
        /*000a*/ 	.short	(.L_13 - .L_12)
.L_12:
        /*000c*/ 	.word	0x00000000
        /*0010*/ 	.short	0x0003
        /*0012*/ 	.short	0x0018
        /*0014*/ 	.byte	0x00, 0xf0, 0x11, 0x00


	//----- nvinfo : EIATTR_KPARAM_INFO
	.align		4
.L_13:
        /*0018*/ 	.byte	0x04, 0x17
        /*001a*/ 	.short	(.L_15 - .L_14)
.L_14:
        /*001c*/ 	.word	0x00000000
        /*0020*/ 	.short	0x0002
        /*0022*/ 	.short	0x0010
        /*0024*/ 	.byte	0x00, 0xf4, 0x21, 0x00


	//----- nvinfo : EIATTR_KPARAM_INFO
	.align		4
.L_15:
        /*0028*/ 	.byte	0x04, 0x17
        /*002a*/ 	.short	(.L_17 - .L_16)
.L_16:
        /*002c*/ 	.word	0x00000000
        /*0030*/ 	.short	0x0001
        /*0032*/ 	.short	0x0008
        /*0034*/ 	.byte	0x00, 0xf4, 0x21, 0x00


	//----- nvinfo : EIATTR_KPARAM_INFO
	.align		4
.L_17:
        /*0038*/ 	.byte	0x04, 0x17
        /*003a*/ 	.short	(.L_19 - .L_18)
.L_18:
        /*003c*/ 	.word	0x00000000
        /*0040*/ 	.short	0x0000
        /*0042*/ 	.short	0x0000
        /*0044*/ 	.byte	0x00, 0xf4, 0x21, 0x00


	//----- nvinfo : EIATTR_SPARSE_MMA_MASK
	.align		4
.L_19:
        /*0048*/ 	.byte	0x03, 0x50
        /*004a*/ 	.short	0x0000


	//----- nvinfo : EIATTR_MAXREG_COUNT
	.align		4
        /*004c*/ 	.byte	0x03, 0x1b
        /*004e*/ 	.short	0x00ff


	//----- nvinfo : EIATTR_EXIT_INSTR_OFFSETS
	.align		4
        /*0050*/ 	.byte	0x04, 0x1c
        /*0052*/ 	.short	(.L_21 - .L_20)


	//   ....[0]....
.L_20:
        /*0054*/ 	.word	0x00000430


	//   ....[1]....
        /*0058*/ 	.word	0x00000450


	//----- nvinfo : EIATTR_REQNTID
	.align		4
.L_21:
        /*005c*/ 	.byte	0x04, 0x10
        /*005e*/ 	.short	(.L_23 - .L_22)
.L_22:
        /*0060*/ 	.word	0x00000020
        /*0064*/ 	.word	0x00000001
        /*0068*/ 	.word	0x00000001


	//----- nvinfo : EIATTR_CBANK_PARAM_SIZE
	.align		4
.L_23:
        /*006c*/ 	.byte	0x03, 0x19
        /*006e*/ 	.short	0x001c


	//----- nvinfo : EIATTR_PARAM_CBANK
	.align		4
        /*0070*/ 	.byte	0x04, 0x0a
        /*0072*/ 	.short	(.L_25 - .L_24)
	.align		4
.L_24:
        /*0074*/ 	.word	index@(.nv.constant0.triton_poi_fused_add_div_linalg_vector_norm_mul_0)
        /*0078*/ 	.short	0x0210
        /*007a*/ 	.short	0x001c


	//----- nvinfo : EIATTR_SW_WAR
	.align		4
.L_25:
        /*007c*/ 	.byte	0x04, 0x36
        /*007e*/ 	.short	(.L_27 - .L_26)
.L_26:
        /*0080*/ 	.word	0x00000008
.L_27:


//--------------------- .nv.callgraph             --------------------------
	.section	.nv.callgraph,"",@"SHT_CUDA_CALLGRAPH"
	.align	4
	.sectionentsize	8
	.align		4
        /*0000*/ 	.word	0x00000000
	.align		4
        /*0004*/ 	.word	0xffffffff
	.align		4
        /*0008*/ 	.word	0x00000000
	.align		4
        /*000c*/ 	.word	0xfffffffe
	.align		4
        /*0010*/ 	.word	0x00000000
	.align		4
        /*0014*/ 	.word	0xfffffffd
	.align		4
        /*0018*/ 	.word	0x00000000
	.align		4
        /*001c*/ 	.word	0xfffffffc


//--------------------- .nv.constant4             --------------------------
	.section	.nv.constant4,"a",@progbits
	.align	8
	.align		8
.nv.constant4:
        /*0000*/ 	.dword	_$_str
	.align		8
        /*0008*/ 	.dword	_$_str_$_2


//--------------------- .text.triton_poi_fused_add_div_linalg_vector_norm_mul_0 --------------------------
	.section	.text.triton_poi_fused_add_div_linalg_vector_norm_mul_0,"ax",@progbits
	.align	128
        .global         triton_poi_fused_add_div_linalg_vector_norm_mul_0
        .type           triton_poi_fused_add_div_linalg_vector_norm_mul_0,@function
        .size           triton_poi_fused_add_div_linalg_vector_norm_mul_0,(.L_x_1 - triton_poi_fused_add_div_linalg_vector_norm_mul_0)
        .other          triton_poi_fused_add_div_linalg_vector_norm_mul_0,@"STO_CUDA_ENTRY STV_DEFAULT"
triton_poi_fused_add_div_linalg_vector_norm_mul_0:
.text.triton_poi_fused_add_div_linalg_vector_norm_mul_0:
[----:B------:R-:W0:Y:S02]  /*0000*/  LDC R1, c[0x0][0x28] ;  /* 0x00000a00ff017b82 */ /* 0x000e240000000800 */
[----:B------:R-:W1:Y:S01]  /*0010*/  S2R R0, SR_TID.X ;  /* 0x0000000000007919 */ /* 0x000e620000002100 */
[----:B------:R-:W2:Y:S01]  /*0020*/  LDC.64 R8, c[0x0][0x218] ;  /* 0x00008600ff087b82 */ /* 0x000ea20000000a00 */
[----:B------:R-:W-:Y:S01]  /*0030*/  CS2R R14, SRZ ;  /* 0x00000000000e7805 */ /* 0x000fe2000001ff00 */
[----:B------:R-:W-:Y:S01]  /*0040*/  HFMA2.MMA R12, -RZ, RZ, 0, 0 ;  /* 0x00000000ff0c7435 */ /* 0x000fe200000001ff */
[----:B------:R-:W3:Y:S01]  /*0050*/  S2R R13, SR_CTAID.X ;  /* 0x00000000000d7919 */ /* 0x000ee20000002500 */
[----:B------:R-:W-:Y:S01]  /*0060*/  CS2R R16, SRZ ;  /* 0x0000000000107805 */ /* 0x000fe2000001ff00 */
[----:B------:R-:W-:Y:S01]  /*0070*/  ULDC.64 UR4, c[0x0][0x208] ;  /* 0x0000820000047ab9 */ /* 0x000fe20000000a00 */
[----:B------:R-:W-:Y:S02]  /*0080*/  CS2R R18, SRZ ;  /* 0x0000000000127805 */ /* 0x000fe4000001ff00 */
[----:B------:R-:W-:Y:S01]  /*0090*/  MOV R20, RZ ;  /* 0x000000ff00147202 */ /* 0x000fe20000000f00 */
[----:B------:R-:W4:Y:S01]  /*00a0*/  LDC.64 R6, c[0x0][0x210] ;  /* 0x00008400ff067b82 */ /* 0x000f220000000a00 */
[----:B-1----:R-:W-:-:S04]  /*00b0*/  SHF.L.U32 R0, R0, 0x1, RZ ;  /* 0x0000000100007819 */ /* 0x002fc800000006ff */
[----:B------:R-:W-:-:S04]  /*00c0*/  LOP3.LUT R0, R0, 0x3e, RZ, 0xc0, !PT ;  /* 0x0000003e00007812 */ /* 0x000fc800078ec0ff */
[----:B---3--:R-:W-:-:S04]  /*00d0*/  LEA R13, R13, R0, 0x6 ;  /* 0x000000000d0d7211 */ /* 0x008fc800078e30ff */
[----:B------:R-:W-:Y:S02]  /*00e0*/  SHF.R.S32.HI R0, RZ, 0x1f, R13 ;  /* 0x0000001fff007819 */ /* 0x000fe4000001140d */
[----:B------:R-:W-:Y:S02]  /*00f0*/  ISETP.GE.AND P4, PT, R13, 0x40, PT ;  /* 0x000000400d00780c */ /* 0x000fe40003f86270 */
[----:B------:R-:W-:-:S04]  /*0100*/  LEA.HI R0, R0, R13, RZ, 0x2 ;  /* 0x0000000d00007211 */ /* 0x000fc800078f10ff */
[----:B------:R-:W-:-:S05]  /*0110*/  LOP3.LUT R0, R0, 0xfffffffc, RZ, 0xc0, !PT ;  /* 0xfffffffc00007812 */ /* 0x000fca00078ec0ff */
[----:B--2---:R-:W-:-:S05]  /*0120*/  IMAD.WIDE R10, R0, 0x4, R8 ;  /* 0x00000004000a7825 */ /* 0x004fca00078e0208 */
[----:B------:R-:W2:Y:S04]  /*0130*/  @!P4 LDG.E.EL R15, desc[UR4][R10.64+0x4] ;  /* 0x000004040a0fc981 */ /* 0x000ea8000c2e1900 */
[----:B------:R-:W3:Y:S04]  /*0140*/  @!P4 LDG.E.EL R16, desc[UR4][R10.64+0x4] ;  /* 0x000004040a10c981 */ /* 0x000ee8000c2e1900 */
[----:B------:R-:W5:Y:S04]  /*0150*/  @!P4 LDG.E.EL R12, desc[UR4][R10.64] ;  /* 0x000000040a0cc981 */ /* 0x000f68000c2e1900 */
[----:B------:R-:W5:Y:S04]  /*0160*/  @!P4 LDG.E.EL R14, desc[UR4][R10.64] ;  /* 0x000000040a0ec981 */ /* 0x000f68000c2e1900 */
[----:B------:R-:W5:Y:S04]  /*0170*/  @!P4 LDG.E.EL R17, desc[UR4][R10.64+0x8] ;  /* 0x000008040a11c981 */ /* 0x000f68000c2e1900 */
[----:B------:R-:W5:Y:S04]  /*0180*/  @!P4 LDG.E.EL R18, desc[UR4][R10.64+0x8] ;  /* 0x000008040a12c981 */ /* 0x000f68000c2e1900 */
[----:B------:R-:W5:Y:S04]  /*0190*/  @!P4 LDG.E.EL R19, desc[UR4][R10.64+0xc] ;  /* 0x00000c040a13c981 */ /* 0x000f68000c2e1900 */
[----:B------:R-:W5:Y:S01]  /*01a0*/  @!P4 LDG.E.EL R20, desc[UR4][R10.64+0xc] ;  /* 0x00000c040a14c981 */ /* 0x000f62000c2e1900 */
[----:B------:R-:W-:Y:S01]  /*01b0*/  CS2R R2, SRZ ;  /* 0x0000000000027805 */ /* 0x000fe2000001ff00 */
[----:B------:R-:W-:Y:S01]  /*01c0*/  IMAD.WIDE R8, R13, 0x4, R8 ;  /* 0x000000040d087825 */ /* 0x000fe200078e0208 */
[----:B------:R-:W-:-:S04]  /*01d0*/  IADD3 R5, R13, -R0, RZ ;  /* 0x800000000d057210 */ /* 0x000fc80007ffe0ff */
[----:B------:R1:W5:Y:S01]  /*01e0*/  @!P4 LDG.E.64 R2, desc[UR4][R8.64] ;  /* 0x000000040802c981 */ /* 0x000362000c1e1b00 */
[----:B----4-:R-:W-:Y:S01]  /*01f0*/  IMAD.WIDE R6, R5, 0x4, R6 ;  /* 0x0000000405067825 */ /* 0x010fe200078e0206 */
[----:B------:R-:W-:-:S06]  /*0200*/  CS2R R4, SRZ ;  /* 0x0000000000047805 */ /* 0x000fcc000001ff00 */
[----:B------:R4:W5:Y:S01]  /*0210*/  @!P4 LDG.E.EL.64 R4, desc[UR4][R6.64] ;  /* 0x000000040604c981 */ /* 0x000962000c2e1b00 */
[----:B-1----:R-:W-:Y:S01]  /*0220*/  HFMA2.MMA R8, -RZ, RZ, 1.75, 0 ;  /* 0x3f000000ff087435 */ /* 0x002fe200000001ff */
[----:B----4-:R-:W1:Y:S01]  /*0230*/  LDC.64 R6, c[0x0][0x220] ;  /* 0x00008800ff067b82 */ /* 0x010e620000000a00 */
[----:B--2---:R-:W-:Y:S01]  /*0240*/  FMUL R15, R15, R15 ;  /* 0x0000000f0f0f7220 */ /* 0x004fe20000400000 */
[----:B---3--:R-:W-:-:S03]  /*0250*/  FMUL R11, R16, R16 ;  /* 0x00000010100b7220 */ /* 0x008fc60000400000 */
[----:B-----5:R-:W-:Y:S01]  /*0260*/  FFMA R12, R12, R12, R15 ;  /* 0x0000000c0c0c7223 */ /* 0x020fe2000000000f */
[----:B------:R-:W-:-:S03]  /*0270*/  FFMA R11, R14, R14, R11 ;  /* 0x0000000e0e0b7223 */ /* 0x000fc6000000000b */
[----:B------:R-:W-:Y:S01]  /*0280*/  FFMA R12, R17, R17, R12 ;  /* 0x00000011110c7223 */ /* 0x000fe2000000000c */
[----:B------:R-:W-:-:S03]  /*0290*/  FFMA R11, R18, R18, R11 ;  /* 0x00000012120b7223 */ /* 0x000fc6000000000b */
[----:B------:R-:W-:Y:S01]  /*02a0*/  FFMA R12, R19, R19, R12 ;  /* 0x00000013130c7223 */ /* 0x000fe2000000000c */
[----:B------:R-:W-:-:S05]  /*02b0*/  FFMA R11, R20, R20, R11 ;  /* 0x00000014140b7223 */ /* 0x000fca000000000b */
[----:B------:R-:W2:Y:S08]  /*02c0*/  MUFU.SQRT R12, R12 ;  /* 0x0000000c000c7308 */ /* 0x000eb00000002000 */
[----:B------:R-:W3:Y:S01]  /*02d0*/  MUFU.SQRT R11, R11 ;  /* 0x0000000b000b7308 */ /* 0x000ee20000002000 */
[-C--:B--2---:R-:W-:Y:S01]  /*02e0*/  FFMA R0, R12, R8.reuse, 4 ;  /* 0x408000000c007423 */ /* 0x084fe20000000008 */
[----:B---3--:R-:W-:-:S04]  /*02f0*/  FFMA R8, R11, R8, 4 ;  /* 0x408000000b087423 */ /* 0x008fc80000000008 */
[----:B------:R-:W-:Y:S02]  /*0300*/  FSETP.GT.AND P0, PT, |R0|, 8.50705917302346158658e+37, PT ;  /* 0x7e8000000000780b */ /* 0x000fe40003f04200 */
[C---:B------:R-:W-:Y:S02]  /*0310*/  FSETP.GT.AND P1, PT, |R8|.reuse, 8.50705917302346158658e+37, PT ;  /* 0x7e8000000800780b */ /* 0x040fe40003f24200 */
[----:B------:R-:W-:Y:S02]  /*0320*/  FSETP.GEU.AND P3, PT, |R8|, 1.175494350822287508e-38, PT ;  /* 0x008000000800780b */ /* 0x000fe40003f6e200 */
[----:B------:R-:W-:-:S07]  /*0330*/  FSETP.GEU.AND P2, PT, |R0|, 1.175494350822287508e-38, PT ;  /* 0x008000000000780b */ /* 0x000fce0003f4e200 */
[----:B------:R-:W-:Y:S02]  /*0340*/  @P0 FMUL R0, R0, 0.25 ;  /* 0x3e80000000000820 */ /* 0x000fe40000400000 */
[----:B------:R-:W-:-:S04]  /*0350*/  @P1 FMUL R8, R8, 0.25 ;  /* 0x3e80000008081820 */ /* 0x000fc80000400000 */
[----:B------:R-:W-:Y:S01]  /*0360*/  @!P3 FMUL R8, R8, 16777216 ;  /* 0x4b8000000808b820 */ /* 0x000fe20000400000 */
[----:B------:R-:W-:-:S04]  /*0370*/  @!P2 FMUL R0, R0, 16777216 ;  /* 0x4b8000000000a820 */ /* 0x000fc80000400000 */
[----:B------:R-:W2:Y:S01]  /*0380*/  MUFU.RCP R9, R0 ;  /* 0x0000000000097308 */ /* 0x000ea20000001000 */
[----:B------:R-:W-:-:S07]  /*0390*/  @P0 FMUL R2, R2, 0.25 ;  /* 0x3e80000002020820 */ /* 0x000fce0000400000 */
[----:B------:R-:W3:Y:S01]  /*03a0*/  MUFU.RCP R8, R8 ;  /* 0x0000000800087308 */ /* 0x000ee20000001000 */
[----:B------:R-:W-:Y:S01]  /*03b0*/  @P1 FMUL R3, R3, 0.25 ;  /* 0x3e80000003031820 */ /* 0x000fe20000400000 */
[----:B------:R-:W-:-:S03]  /*03c0*/  @!P2 FMUL R2, R2, 16777216 ;  /* 0x4b8000000202a820 */ /* 0x000fc60000400000 */
[----:B------:R-:W-:Y:S01]  /*03d0*/  @!P3 FMUL R3, R3, 16777216 ;  /* 0x4b8000000303b820 */ /* 0x000fe20000400000 */
[----:B--2---:R-:W-:-:S04]  /*03e0*/  FMUL R9, R9, R2 ;  /* 0x0000000209097220 */ /* 0x004fc80000400000 */
[----:B------:R-:W-:Y:S01]  /*03f0*/  FMUL R4, R9, R4 ;  /* 0x0000000409047220 */ /* 0x000fe20000400000 */
[----:B---3--:R-:W-:Y:S01]  /*0400*/  FMUL R10, R8, R3 ;  /* 0x00000003080a7220 */ /* 0x008fe20000400000 */
[----:B-1----:R-:W-:-:S04]  /*0410*/  IMAD.WIDE R2, R13, 0x4, R6 ;  /* 0x000000040d027825 */ /* 0x002fc800078e0206 */
[----:B------:R-:W-:Y:S01]  /*0420*/  FMUL R5, R10, R5 ;  /* 0x000000050a057220 */ /* 0x000fe20000400000 */
[----:B------:R-:W-:Y:S06]  /*0430*/  @P4 EXIT ;  /* 0x000000000000494d */ /* 0x000fec0003800000 */
[----:B------:R-:W-:Y:S01]  /*0440*/  STG.E.64 desc[UR4][R2.64], R4 ;  /* 0x0000000402007986 */ /* 0x000fe2000c101b04 */
[----:B------:R-:W-:Y:S05]  /*0450*/  EXIT ;  /* 0x000000000000794d */ /* 0x000fea0003800000 */
.L_x_0:
[----:B------:R-:W-:-:S00]  /*0460*/  BRA `(.L_x_0) ;  /* 0xfffffffc00fc7947 */ /* 0x000fc0000383ffff */
[----:B------:R-:W-:-:S00]  /*0470*/  NOP ;  /* 0x0000000000007918 */ /* 0x000fc00000000000 */
        /* <DEDUP_REMOVED lines=8> */
.L_x_1:


//--------------------- .nv.global.init           --------------------------
	.section	.nv.global.init,"aw",@progbits
.nv.global.init:
	.type		_$_str,@object
	.size		_$_str,(_$_str_$_2 - _$_str)
_$_str:
        /*0000*/ 	.byte	0x5f, 0x5f, 0x43, 0x55, 0x44, 0x41, 0x5f, 0x46, 0x54, 0x5a, 0x00
	.type		_$_str_$_2,@object
	.size		_$_str_$_2,(.L_1 - _$_str_$_2)
_$_str_$_2:
        /*000b*/ 	.byte	0x5f, 0x5f, 0x43, 0x55, 0x44, 0x41, 0x5f, 0x50, 0x52, 0x45, 0x43, 0x5f, 0x53, 0x51, 0x52, 0x54
        /*001b*/ 	.byte	0x00
.L_1:


//--------------------- .nv.constant0.triton_poi_fused_add_div_linalg_vector_norm_mul_0 --------------------------
	.section	.nv.constant0.triton_poi_fused_add_div_linalg_vector_norm_mul_0,"a",@progbits
	.sectionflags	@""
	.align	4
.nv.constant0.triton_poi_fused_add_div_linalg_vector_norm_mul_0:
	.zero		556
